//
// Generated by NVIDIA NVVM Compiler
//
// Compiler Build ID: CL-36424714
// Cuda compilation tools, release 13.0, V13.0.88
// Based on NVVM 20.0.0
//

.version 9.0
.target sm_100
.address_size 64

	// .globl	_Z22simulation_step_kernelIfEvP8ParticleIT_Ei4Vec2IS1_ES5_S1_

.visible .entry _Z22simulation_step_kernelIfEvP8ParticleIT_Ei4Vec2IS1_ES5_S1_(
	.param .u64 .ptr .align 1 _Z22simulation_step_kernelIfEvP8ParticleIT_Ei4Vec2IS1_ES5_S1__param_0,
	.param .u32 _Z22simulation_step_kernelIfEvP8ParticleIT_Ei4Vec2IS1_ES5_S1__param_1,
	.param .align 4 .b8 _Z22simulation_step_kernelIfEvP8ParticleIT_Ei4Vec2IS1_ES5_S1__param_2[8],
	.param .align 4 .b8 _Z22simulation_step_kernelIfEvP8ParticleIT_Ei4Vec2IS1_ES5_S1__param_3[8],
	.param .f32 _Z22simulation_step_kernelIfEvP8ParticleIT_Ei4Vec2IS1_ES5_S1__param_4
)
{
	.reg .pred 	%p<6>;
	.reg .b32 	%r<6>;
	.reg .b32 	%f<26>;
	.reg .b64 	%rd<5>;

	ld.param.u64 	%rd2, [_Z22simulation_step_kernelIfEvP8ParticleIT_Ei4Vec2IS1_ES5_S1__param_0];
	ld.param.f32 	%f1, [_Z22simulation_step_kernelIfEvP8ParticleIT_Ei4Vec2IS1_ES5_S1__param_2];
	ld.param.f32 	%f2, [_Z22simulation_step_kernelIfEvP8ParticleIT_Ei4Vec2IS1_ES5_S1__param_2+4];
	ld.param.f32 	%f3, [_Z22simulation_step_kernelIfEvP8ParticleIT_Ei4Vec2IS1_ES5_S1__param_3];
	ld.param.f32 	%f4, [_Z22simulation_step_kernelIfEvP8ParticleIT_Ei4Vec2IS1_ES5_S1__param_3+4];
	ld.param.u32 	%r2, [_Z22simulation_step_kernelIfEvP8ParticleIT_Ei4Vec2IS1_ES5_S1__param_1];
	ld.param.f32 	%f17, [_Z22simulation_step_kernelIfEvP8ParticleIT_Ei4Vec2IS1_ES5_S1__param_4];
	mov.u32 	%r3, %ctaid.x;
	mov.u32 	%r4, %ntid.x;
	mov.u32 	%r5, %tid.x;
	mad.lo.s32 	%r1, %r3, %r4, %r5;
	setp.ge.s32 	%p1, %r1, %r2;
	@%p1 bra 	$L__BB0_10;
	cvta.to.global.u64 	%rd3, %rd2;
	mul.wide.s32 	%rd4, %r1, 16;
	add.s64 	%rd1, %rd3, %rd4;
	ld.global.f32 	%f18, [%rd1];
	ld.global.f32 	%f19, [%rd1+4];
	ld.global.f32 	%f20, [%rd1+8];
	ld.global.f32 	%f21, [%rd1+12];
	fma.rn.f32 	%f22, %f17, %f20, %f18;
	fma.rn.f32 	%f24, %f17, %f21, %f19;
	fma.rn.f32 	%f23, %f17, 0f00000000, %f20;
	fma.rn.f32 	%f25, %f17, 0f00000000, %f21;
	setp.geu.f32 	%p2, %f22, %f1;
	@%p2 bra 	$L__BB0_3;
	neg.f32 	%f23, %f23;
	mov.f32 	%f22, %f1;
	bra.uni 	$L__BB0_5;
$L__BB0_3:
	setp.leu.f32 	%p3, %f22, %f3;
	@%p3 bra 	$L__BB0_5;
	neg.f32 	%f23, %f23;
	mov.f32 	%f22, %f3;
$L__BB0_5:
	setp.geu.f32 	%p4, %f24, %f2;
	@%p4 bra 	$L__BB0_7;
	neg.f32 	%f25, %f25;
	mov.f32 	%f24, %f2;
	bra.uni 	$L__BB0_9;
$L__BB0_7:
	setp.leu.f32 	%p5, %f24, %f4;
	@%p5 bra 	$L__BB0_9;
	neg.f32 	%f25, %f25;
	mov.f32 	%f24, %f4;
$L__BB0_9:
	st.global.f32 	[%rd1], %f22;
	st.global.f32 	[%rd1+4], %f24;
	st.global.f32 	[%rd1+8], %f23;
	st.global.f32 	[%rd1+12], %f25;
$L__BB0_10:
	ret;

}


// ===== COMPILED SASS (sm_100) =====

	.target	sm_100

	.elftype	@"ET_EXEC"


//--------------------- .note.nv.tkinfo           --------------------------
	.section	.note.nv.tkinfo,"",@"SHT_NOTE"
	.sectionflags	@"SHF_NOTE_NV_TKINFO"
	.tkinfo
        /*0018*/ 	.word	0x00000002
        /*0030*/ 	.string	""
        /*0030*/ 	.string	"ptxas"
        /*0030*/ 	.string	"Cuda compilation tools, release 13.0, V13.0.88"
        /*0030*/ 	.string	"Build cuda_13.0.r13.0/compiler.36424714_0"
        /*0030*/ 	.string	"-arch sm_100 -m 64 "



//--------------------- .note.nv.cuinfo           --------------------------
	.section	.note.nv.cuinfo,"",@"SHT_NOTE"
	.sectionflags	@"SHF_NOTE_NV_CUINFO"
        /*0018*/ 	.short	0x0002
        /*001a*/ 	.short	0x0064
        /*001c*/ 	.short	0x0082
	.zero		2


//--------------------- .nv.info                  --------------------------
	.section	.nv.info,"",@"SHT_CUDA_INFO"
	.align	4


	//----- nvinfo : EIATTR_REGCOUNT
	.align		4
        /*0000*/ 	.byte	0x04, 0x2f
        /*0002*/ 	.short	(.L_1 - .L_0)
	.align		4
.L_0:
        /*0004*/ 	.word	index@(_Z22simulation_step_kernelIfEvP8ParticleIT_Ei4Vec2IS1_ES5_S1_)
        /*0008*/ 	.word	0x0000000e


	//----- nvinfo : EIATTR_FRAME_SIZE
	.align		4
.L_1:
        /*000c*/ 	.byte	0x04, 0x11
        /*000e*/ 	.short	(.L_3 - .L_2)
	.align		4
.L_2:
        /*0010*/ 	.word	index@(_Z22simulation_step_kernelIfEvP8ParticleIT_Ei4Vec2IS1_ES5_S1_)
        /*0014*/ 	.word	0x00000000


	//----- nvinfo : EIATTR_MIN_STACK_SIZE
	.align		4
.L_3:
        /*0018*/ 	.byte	0x04, 0x12
        /*001a*/ 	.short	(.L_5 - .L_4)
	.align		4
.L_4:
        /*001c*/ 	.word	index@(_Z22simulation_step_kernelIfEvP8ParticleIT_Ei4Vec2IS1_ES5_S1_)
        /*0020*/ 	.word	0x00000000
.L_5:


//--------------------- .nv.compat                --------------------------
	.section	.nv.compat,"",@"SHT_CUDA_COMPAT_INFO"
	.align	4
        /*0000*/ 	.byte	0x02, 0x09, 0x00, 0x00, 0x02, 0x02, 0x01, 0x00, 0x02, 0x05, 0x05, 0x00, 0x03, 0x07, 0x01, 0x01
        /*0010*/ 	.byte	0x02, 0x03, 0x00, 0x00, 0x02, 0x06, 0x01, 0x00, 0x04, 0x0b, 0x08, 0x00, 0x09, 0x00, 0x00, 0x00
        /*0020*/ 	.byte	0x00, 0x00, 0x00, 0x00


//--------------------- .nv.info._Z22simulation_step_kernelIfEvP8ParticleIT_Ei4Vec2IS1_ES5_S1_ --------------------------
	.section	.nv.info._Z22simulation_step_kernelIfEvP8ParticleIT_Ei4Vec2IS1_ES5_S1_,"",@"SHT_CUDA_INFO"
	.sectionflags	@""
	.align	4


	//----- nvinfo : EIATTR_CUDA_API_VERSION
	.align		4
        /*0000*/ 	.byte	0x04, 0x37
        /*0002*/ 	.short	(.L_7 - .L_6)
.L_6:
        /*0004*/ 	.word	0x00000082


	//----- nvinfo : EIATTR_KPARAM_INFO
	.align		4
.L_7:
        /*0008*/ 	.byte	0x04, 0x17
        /*000a*/ 	.short	(.L_9 - .L_8)
.L_8:
        /*000c*/ 	.word	0x00000000
        /*0010*/ 	.short	0x0004
        /*0012*/ 	.short	0x001c
        /*0014*/ 	.byte	0x00, 0xf0, 0x11, 0x00


	//----- nvinfo : EIATTR_KPARAM_INFO
	.align		4
.L_9:
        /*0018*/ 	.byte	0x04, 0x17
        /*001a*/ 	.short	(.L_11 - .L_10)
.L_10:
        /*001c*/ 	.word	0x00000000
        /*0020*/ 	.short	0x0003
        /*0022*/ 	.short	0x0014
        /*0024*/ 	.byte	0x00, 0xf0, 0x21, 0x00


	//----- nvinfo : EIATTR_KPARAM_INFO
	.align		4
.L_11:
        /*0028*/ 	.byte	0x04, 0x17
        /*002a*/ 	.short	(.L_13 - .L_12)
.L_12:
        /*002c*/ 	.word	0x00000000
        /*0030*/ 	.short	0x0002
        /*0032*/ 	.short	0x000c
        /*0034*/ 	.byte	0x00, 0xf0, 0x21, 0x00


	//----- nvinfo : EIATTR_KPARAM_INFO
	.align		4
.L_13:
        /*0038*/ 	.byte	0x04, 0x17
        /*003a*/ 	.short	(.L_15 - .L_14)
.L_14:
        /*003c*/ 	.word	0x00000000
        /*0040*/ 	.short	0x0001
        /*0042*/ 	.short	0x0008
        /*0044*/ 	.byte	0x00, 0xf0, 0x11, 0x00


	//----- nvinfo : EIATTR_KPARAM_INFO
	.align		4
.L_15:
        /*0048*/ 	.byte	0x04, 0x17
        /*004a*/ 	.short	(.L_17 - .L_16)
.L_16:
        /*004c*/ 	.word	0x00000000
        /*0050*/ 	.short	0x0000
        /*0052*/ 	.short	0x0000
        /*0054*/ 	.byte	0x00, 0xf5, 0x21, 0x00


	//----- nvinfo : EIATTR_SPARSE_MMA_MASK
	.align		4
.L_17:
        /*0058*/ 	.byte	0x03, 0x50
        /*005a*/ 	.short	0x0000


	//----- nvinfo : EIATTR_MAXREG_COUNT
	.align		4
        /*005c*/ 	.byte	0x03, 0x1b
        /*005e*/ 	.short	0x00ff


	//----- nvinfo : EIATTR_MERCURY_ISA_VERSION
	.align		4
        /*0060*/ 	.byte	0x03, 0x5f
        /*0062*/ 	.short	0x0101


	//----- nvinfo : EIATTR_VRC_CTA_INIT_COUNT
	.align		4
        /*0064*/ 	.byte	0x02, 0x4a
	.zero		1
	.zero		1


	//----- nvinfo : EIATTR_EXIT_INSTR_OFFSETS
	.align		4
        /*0068*/ 	.byte	0x04, 0x1c
        /*006a*/ 	.short	(.L_19 - .L_18)


	//   ....[0]....
.L_18:
        /*006c*/ 	.word	0x00000070


	//   ....[1]....
        /*0070*/ 	.word	0x000002e0


	//----- nvinfo : EIATTR_CRS_STACK_SIZE
	.align		4
.L_19:
        /*0074*/ 	.byte	0x04, 0x1e
        /*0076*/ 	.short	(.L_21 - .L_20)
.L_20:
        /*0078*/ 	.word	0x00000000


	//----- nvinfo : EIATTR_CBANK_PARAM_SIZE
	.align		4
.L_21:
        /*007c*/ 	.byte	0x03, 0x19
        /*007e*/ 	.short	0x0020


	//----- nvinfo : EIATTR_PARAM_CBANK
	.align		4
        /*0080*/ 	.byte	0x04, 0x0a
        /*0082*/ 	.short	(.L_23 - .L_22)
	.align		4
.L_22:
        /*0084*/ 	.word	index@(.nv.constant0._Z22simulation_step_kernelIfEvP8ParticleIT_Ei4Vec2IS1_ES5_S1_)
        /*0088*/ 	.short	0x0380
        /*008a*/ 	.short	0x0020


	//----- nvinfo : EIATTR_SW_WAR
	.align		4
.L_23:
        /*008c*/ 	.byte	0x04, 0x36
        /*008e*/ 	.short	(.L_25 - .L_24)
.L_24:
        /*0090*/ 	.word	0x00000008
.L_25:


//--------------------- .nv.callgraph             --------------------------
	.section	.nv.callgraph,"",@"SHT_CUDA_CALLGRAPH"
	.align	4
	.sectionentsize	8
	.align		4
        /*0000*/ 	.word	0x00000000
	.align		4
        /*0004*/ 	.word	0xffffffff
	.align		4
        /*0008*/ 	.word	0x00000000
	.align		4
        /*000c*/ 	.word	0xfffffffe
	.align		4
        /*0010*/ 	.word	0x00000000
	.align		4
        /*0014*/ 	.word	0xfffffffd
	.align		4
        /*0018*/ 	.word	0x00000000
	.align		4
        /*001c*/ 	.word	0xfffffffc


//--------------------- .text._Z22simulation_step_kernelIfEvP8ParticleIT_Ei4Vec2IS1_ES5_S1_ --------------------------
	.section	.text._Z22simulation_step_kernelIfEvP8ParticleIT_Ei4Vec2IS1_ES5_S1_,"ax",@progbits
	.align	128
        .global         _Z22simulation_step_kernelIfEvP8ParticleIT_Ei4Vec2IS1_ES5_S1_
        .type           _Z22simulation_step_kernelIfEvP8ParticleIT_Ei4Vec2IS1_ES5_S1_,@function
        .size           _Z22simulation_step_kernelIfEvP8ParticleIT_Ei4Vec2IS1_ES5_S1_,(.L_x_5 - _Z22simulation_step_kernelIfEvP8ParticleIT_Ei4Vec2IS1_ES5_S1_)
        .other          _Z22simulation_step_kernelIfEvP8ParticleIT_Ei4Vec2IS1_ES5_S1_,@"STO_CUDA_ENTRY STV_DEFAULT"
_Z22simulation_step_kernelIfEvP8ParticleIT_Ei4Vec2IS1_ES5_S1_:
.text._Z22simulation_step_kernelIfEvP8ParticleIT_Ei4Vec2IS1_ES5_S1_:
[----:B------:R-:W-:Y:S01]  /*0000*/  LDC R1, c[0x0][0x37c] ;  /* 0x0000df00ff017b82 */ /* 0x000fe20000000800 */
[----:B------:R-:W0:Y:S07]  /*0010*/  S2R R0, SR_TID.X ;  /* 0x0000000000007919 */ /* 0x000e2e0000002100 */
[----:B------:R-:W0:Y:S01]  /*0020*/  S2UR UR4, SR_CTAID.X ;  /* 0x00000000000479c3 */ /* 0x000e220000002500 */
[----:B------:R-:W1:Y:S07]  /*0030*/  LDCU UR5, c[0x0][0x388] ;  /* 0x00007100ff0577ac */ /* 0x000e6e0008000800 */
[----:B------:R-:W0:Y:S02]  /*0040*/  LDC R5, c[0x0][0x360] ;  /* 0x0000d800ff057b82 */ /* 0x000e240000000800 */
[----:B0-----:R-:W-:-:S05]  /*0050*/  IMAD R5, R5, UR4, R0 ;  /* 0x0000000405057c24 */ /* 0x001fca000f8e0200 */
[----:B-1----:R-:W-:-:S13]  /*0060*/  ISETP.GE.AND P0, PT, R5, UR5, PT ;  /* 0x0000000505007c0c */ /* 0x002fda000bf06270 */
[----:B------:R-:W-:Y:S05]  /*0070*/  @P0 EXIT ;  /* 0x000000000000094d */ /* 0x000fea0003800000 */
[----:B------:R-:W0:Y:S01]  /*0080*/  LDC.64 R2, c[0x0][0x380] ;  /* 0x0000e000ff027b82 */ /* 0x000e220000000a00 */
[----:B------:R-:W1:Y:S01]  /*0090*/  LDCU.64 UR4, c[0x0][0x358] ;  /* 0x00006b00ff0477ac */ /* 0x000e620008000a00 */
[----:B------:R-:W2:Y:S01]  /*00a0*/  LDCU UR6, c[0x0][0x39c] ;  /* 0x00007380ff0677ac */ /* 0x000ea20008000800 */
[----:B------:R-:W3:Y:S01]  /*00b0*/  LDCU UR7, c[0x0][0x38c] ;  /* 0x00007180ff0777ac */ /* 0x000ee20008000800 */
[----:B0-----:R-:W-:-:S05]  /*00c0*/  IMAD.WIDE R2, R5, 0x10, R2 ;  /* 0x0000001005027825 */ /* 0x001fca00078e0202 */
[----:B-1----:R-:W2:Y:S04]  /*00d0*/  LDG.E R5, desc[UR4][R2.64] ;  /* 0x0000000402057981 */ /* 0x002ea8000c1e1900 */
[----:B------:R-:W2:Y:S04]  /*00e0*/  LDG.E R0, desc[UR4][R2.64+0x8] ;  /* 0x0000080402007981 */ /* 0x000ea8000c1e1900 */
[----:B------:R-:W4:Y:S04]  /*00f0*/  LDG.E R4, desc[UR4][R2.64+0x4] ;  /* 0x0000040402047981 */ /* 0x000f28000c1e1900 */
[----:B------:R-:W4:Y:S01]  /*0100*/  LDG.E R7, desc[UR4][R2.64+0xc] ;  /* 0x00000c0402077981 */ /* 0x000f22000c1e1900 */
[----:B------:R-:W-:Y:S01]  /*0110*/  BSSY.RECONVERGENT B0, `(.L_x_0) ;  /* 0x000000d000007945 */ /* 0x000fe20003800200 */
[----:B--2---:R-:W-:Y:S01]  /*0120*/  FFMA R5, R0, UR6, R5 ;  /* 0x0000000600057c23 */ /* 0x004fe20008000005 */
[----:B------:R-:W-:-:S04]  /*0130*/  FFMA R11, RZ, UR6, R0 ;  /* 0x00000006ff0b7c23 */ /* 0x000fc80008000000 */
[----:B---3--:R-:W-:Y:S01]  /*0140*/  FSETP.GEU.AND P0, PT, R5, UR7, PT ;  /* 0x0000000705007c0b */ /* 0x008fe2000bf0e000 */
[----:B----4-:R-:W-:Y:S01]  /*0150*/  FFMA R9, R7, UR6, R4 ;  /* 0x0000000607097c23 */ /* 0x010fe20008000004 */
[----:B------:R-:W-:-:S11]  /*0160*/  FFMA R7, RZ, UR6, R7 ;  /* 0x00000006ff077c23 */ /* 0x000fd60008000007 */
[----:B------:R-:W0:Y:S01]  /*0170*/  @!P0 LDC R5, c[0x0][0x38c] ;  /* 0x0000e300ff058b82 */ /* 0x000e220000000800 */
[----:B------:R-:W-:Y:S01]  /*0180*/  @!P0 FADD R11, -R11, -RZ ;  /* 0x800000ff0b0b8221 */ /* 0x000fe20000000100 */
[----:B------:R-:W-:Y:S06]  /*0190*/  @!P0 BRA `(.L_x_1) ;  /* 0x0000000000108947 */ /* 0x000fec0003800000 */
[----:B------:R-:W0:Y:S02]  /*01a0*/  LDCU UR6, c[0x0][0x394] ;  /* 0x00007280ff0677ac */ /* 0x000e240008000800 */
[----:B0-----:R-:W-:-:S13]  /*01b0*/  FSETP.GT.AND P0, PT, R5, UR6, PT ;  /* 0x0000000605007c0b */ /* 0x001fda000bf04000 */
[----:B------:R-:W1:Y:S01]  /*01c0*/  @P0 LDC R5, c[0x0][0x394] ;  /* 0x0000e500ff050b82 */ /* 0x000e620000000800 */
[----:B------:R-:W-:-:S07]  /*01d0*/  @P0 FADD R11, -R11, -RZ ;  /* 0x800000ff0b0b0221 */ /* 0x000fce0000000100 */
.L_x_1:
[----:B------:R-:W-:Y:S05]  /*01e0*/  BSYNC.RECONVERGENT B0 ;  /* 0x0000000000007941 */ /* 0x000fea0003800200 */
.L_x_0:
[----:B------:R-:W2:Y:S01]  /*01f0*/  LDCU UR6, c[0x0][0x390] ;  /* 0x00007200ff0677ac */ /* 0x000ea20008000800 */
[----:B------:R-:W-:Y:S01]  /*0200*/  BSSY.RECONVERGENT B0, `(.L_x_2) ;  /* 0x0000009000007945 */ /* 0x000fe20003800200 */
[----:B--2---:R-:W-:-:S13]  /*0210*/  FSETP.GEU.AND P0, PT, R9, UR6, PT ;  /* 0x0000000609007c0b */ /* 0x004fda000bf0e000 */
[----:B------:R-:W2:Y:S01]  /*0220*/  @!P0 LDC R9, c[0x0][0x390] ;  /* 0x0000e400ff098b82 */ /* 0x000ea20000000800 */
[----:B------:R-:W-:Y:S01]  /*0230*/  @!P0 FADD R7, -R7, -RZ ;  /* 0x800000ff07078221 */ /* 0x000fe20000000100 */
[----:B------:R-:W-:Y:S06]  /*0240*/  @!P0 BRA `(.L_x_3) ;  /* 0x0000000000108947 */ /* 0x000fec0003800000 */
[----:B------:R-:W2:Y:S02]  /*0250*/  LDCU UR6, c[0x0][0x398] ;  /* 0x00007300ff0677ac */ /* 0x000ea40008000800 */
[----:B--2---:R-:W-:-:S13]  /*0260*/  FSETP.GT.AND P0, PT, R9, UR6, PT ;  /* 0x0000000609007c0b */ /* 0x004fda000bf04000 */
[----:B------:R-:W3:Y:S01]  /*0270*/  @P0 LDC R9, c[0x0][0x398] ;  /* 0x0000e600ff090b82 */ /* 0x000ee20000000800 */
[----:B------:R-:W-:-:S07]  /*0280*/  @P0 FADD R7, -R7, -RZ ;  /* 0x800000ff07070221 */ /* 0x000fce0000000100 */
.L_x_3:
[----:B------:R-:W-:Y:S05]  /*0290*/  BSYNC.RECONVERGENT B0 ;  /* 0x0000000000007941 */ /* 0x000fea0003800200 */
.L_x_2:
[----:B01----:R-:W-:Y:S04]  /*02a0*/  STG.E desc[UR4][R2.64], R5 ;  /* 0x0000000502007986 */ /* 0x003fe8000c101904 */
[----:B--23--:R-:W-:Y:S04]  /*02b0*/  STG.E desc[UR4][R2.64+0x4], R9 ;  /* 0x0000040902007986 */ /* 0x00cfe8000c101904 */
[----:B------:R-:W-:Y:S04]  /*02c0*/  STG.E desc[UR4][R2.64+0x8], R11 ;  /* 0x0000080b02007986 */ /* 0x000fe8000c101904 */
[----:B------:R-:W-:Y:S01]  /*02d0*/  STG.E desc[UR4][R2.64+0xc], R7 ;  /* 0x00000c0702007986 */ /* 0x000fe2000c101904 */
[----:B------:R-:W-:Y:S05]  /*02e0*/  EXIT ;  /* 0x000000000000794d */ /* 0x000fea0003800000 */
.L_x_4:
[----:B------:R-:W-:-:S00]  /*02f0*/  BRA `(.L_x_4) ;  /* 0xfffffffc00fc7947 */ /* 0x000fc0000383ffff */
[----:B------:R-:W-:-:S00]  /*0300*/  NOP ;  /* 0x0000000000007918 */ /* 0x000fc00000000000 */
[----:B------:R-:W-:-:S00]  /*0310*/  NOP ;  /* 0x0000000000007918 */ /* 0x000fc00000000000 */
[----:B------:R-:W-:-:S00]  /*0320*/  NOP ;  /* 0x0000000000007918 */ /* 0x000fc00000000000 */
[----:B------:R-:W-:-:S00]  /*0330*/  NOP ;  /* 0x0000000000007918 */ /* 0x000fc00000000000 */
[----:B------:R-:W-:-:S00]  /*0340*/  NOP ;  /* 0x0000000000007918 */ /* 0x000fc00000000000 */
[----:B------:R-:W-:-:S00]  /*0350*/  NOP ;  /* 0x0000000000007918 */ /* 0x000fc00000000000 */
[----:B------:R-:W-:-:S00]  /*0360*/  NOP ;  /* 0x0000000000007918 */ /* 0x000fc00000000000 */
[----:B------:R-:W-:-:S00]  /*0370*/  NOP ;  /* 0x0000000000007918 */ /* 0x000fc00000000000 */
.L_x_5:


//--------------------- .nv.shared.reserved.0     --------------------------
	.section	.nv.shared.reserved.0,"aw",@nobits
	.weak		__nv_reservedSMEM_offset_0_alias
	.size		__nv_reservedSMEM_offset_0_alias, 0, 64
	.other		__nv_reservedSMEM_offset_0_alias,@"STO_CUDA_RESERVED_SHARED STV_DEFAULT"
__nv_reservedSMEM_offset_0_alias:
	.zero		0
	.zero		64


//--------------------- .nv.constant0._Z22simulation_step_kernelIfEvP8ParticleIT_Ei4Vec2IS1_ES5_S1_ --------------------------
	.section	.nv.constant0._Z22simulation_step_kernelIfEvP8ParticleIT_Ei4Vec2IS1_ES5_S1_,"a",@progbits
	.sectionflags	@""
	.align	4
.nv.constant0._Z22simulation_step_kernelIfEvP8ParticleIT_Ei4Vec2IS1_ES5_S1_:
	.zero		928


//--------------------- SYMBOLS --------------------------

	.type		.nv.reservedSmem.offset0,@object
	.size		.nv.reservedSmem.offset0,0x4
